//
// Generated by NVIDIA NVVM Compiler
//
// Compiler Build ID: CL-36424714
// Cuda compilation tools, release 13.0, V13.0.88
// Based on NVVM 20.0.0
//

.version 9.0
.target sm_100
.address_size 64

	// .globl	pokus

.visible .entry pokus()
{


	ret;

}


// ===== COMPILED SASS (sm_100) =====

	.target	sm_100

	.elftype	@"ET_EXEC"


//--------------------- .note.nv.tkinfo           --------------------------
	.section	.note.nv.tkinfo,"",@"SHT_NOTE"
	.sectionflags	@"SHF_NOTE_NV_TKINFO"
	.tkinfo
        /*0018*/ 	.word	0x00000002
        /*0030*/ 	.string	""
        /*0030*/ 	.string	"ptxas"
        /*0030*/ 	.string	"Cuda compilation tools, release 13.0, V13.0.88"
        /*0030*/ 	.string	"Build cuda_13.0.r13.0/compiler.36424714_0"
        /*0030*/ 	.string	"-arch sm_100 -m 64 "



//--------------------- .note.nv.cuinfo           --------------------------
	.section	.note.nv.cuinfo,"",@"SHT_NOTE"
	.sectionflags	@"SHF_NOTE_NV_CUINFO"
        /*0018*/ 	.short	0x0002
        /*001a*/ 	.short	0x0064
        /*001c*/ 	.short	0x0082
	.zero		2


//--------------------- .nv.info                  --------------------------
	.section	.nv.info,"",@"SHT_CUDA_INFO"
	.align	4


	//----- nvinfo : EIATTR_REGCOUNT
	.align		4
        /*0000*/ 	.byte	0x04, 0x2f
        /*0002*/ 	.short	(.L_1 - .L_0)
	.align		4
.L_0:
        /*0004*/ 	.word	index@(pokus)
        /*0008*/ 	.word	0x00000004


	//----- nvinfo : EIATTR_FRAME_SIZE
	.align		4
.L_1:
        /*000c*/ 	.byte	0x04, 0x11
        /*000e*/ 	.short	(.L_3 - .L_2)
	.align		4
.L_2:
        /*0010*/ 	.word	index@(pokus)
        /*0014*/ 	.word	0x00000000


	//----- nvinfo : EIATTR_MIN_STACK_SIZE
	.align		4
.L_3:
        /*0018*/ 	.byte	0x04, 0x12
        /*001a*/ 	.short	(.L_5 - .L_4)
	.align		4
.L_4:
        /*001c*/ 	.word	index@(pokus)
        /*0020*/ 	.word	0x00000000
.L_5:


//--------------------- .nv.compat                --------------------------
	.section	.nv.compat,"",@"SHT_CUDA_COMPAT_INFO"
	.align	4
        /*0000*/ 	.byte	0x02, 0x09, 0x00, 0x00, 0x02, 0x02, 0x01, 0x00, 0x02, 0x05, 0x05, 0x00, 0x03, 0x07, 0x01, 0x01
        /*0010*/ 	.byte	0x02, 0x03, 0x00, 0x00, 0x02, 0x06, 0x01, 0x00, 0x04, 0x0b, 0x08, 0x00, 0x09, 0x00, 0x00, 0x00
        /*0020*/ 	.byte	0x00, 0x00, 0x00, 0x00


//--------------------- .nv.info.pokus            --------------------------
	.section	.nv.info.pokus,"",@"SHT_CUDA_INFO"
	.sectionflags	@""
	.align	4


	//----- nvinfo : EIATTR_CUDA_API_VERSION
	.align		4
        /*0000*/ 	.byte	0x04, 0x37
        /*0002*/ 	.short	(.L_7 - .L_6)
.L_6:
        /*0004*/ 	.word	0x00000082


	//----- nvinfo : EIATTR_SPARSE_MMA_MASK
	.align		4
.L_7:
        /*0008*/ 	.byte	0x03, 0x50
        /*000a*/ 	.short	0x0000


	//----- nvinfo : EIATTR_MAXREG_COUNT
	.align		4
        /*000c*/ 	.byte	0x03, 0x1b
        /*000e*/ 	.short	0x00ff


	//----- nvinfo : EIATTR_MERCURY_ISA_VERSION
	.align		4
        /*0010*/ 	.byte	0x03, 0x5f
        /*0012*/ 	.short	0x0101


	//----- nvinfo : EIATTR_VRC_CTA_INIT_COUNT
	.align		4
        /*0014*/ 	.byte	0x02, 0x4a
	.zero		1
	.zero		1


	//----- nvinfo : EIATTR_EXIT_INSTR_OFFSETS
	.align		4
        /*0018*/ 	.byte	0x04, 0x1c
        /*001a*/ 	.short	(.L_9 - .L_8)


	//   ....[0]....
.L_8:
        /*001c*/ 	.word	0x00000010


	//----- nvinfo : EIATTR_SW_WAR
	.align		4
.L_9:
        /*0020*/ 	.byte	0x04, 0x36
        /*0022*/ 	.short	(.L_11 - .L_10)
.L_10:
        /*0024*/ 	.word	0x00000008
.L_11:


//--------------------- .nv.callgraph             --------------------------
	.section	.nv.callgraph,"",@"SHT_CUDA_CALLGRAPH"
	.align	4
	.sectionentsize	8
	.align		4
        /*0000*/ 	.word	0x00000000
	.align		4
        /*0004*/ 	.word	0xffffffff
	.align		4
        /*0008*/ 	.word	0x00000000
	.align		4
        /*000c*/ 	.word	0xfffffffe
	.align		4
        /*0010*/ 	.word	0x00000000
	.align		4
        /*0014*/ 	.word	0xfffffffd
	.align		4
        /*0018*/ 	.word	0x00000000
	.align		4
        /*001c*/ 	.word	0xfffffffc


//--------------------- .text.pokus               --------------------------
	.section	.text.pokus,"ax",@progbits
	.align	128
        .global         pokus
        .type           pokus,@function
        .size           pokus,(.L_x_1 - pokus)
        .other          pokus,@"STO_CUDA_ENTRY STV_DEFAULT"
pokus:
.text.pokus:
[----:B------:R-:W-:Y:S01]  /*0000*/  LDC R1, c[0x0][0x37c] ;  /* 0x0000df00ff017b82 */ /* 0x000fe20000000800 */
[----:B------:R-:W-:Y:S05]  /*0010*/  EXIT ;  /* 0x000000000000794d */ /* 0x000fea0003800000 */
.L_x_0:
[----:B------:R-:W-:-:S00]  /*0020*/  BRA `(.L_x_0) ;  /* 0xfffffffc00fc7947 */ /* 0x000fc0000383ffff */
[----:B------:R-:W-:-:S00]  /*0030*/  NOP ;  /* 0x0000000000007918 */ /* 0x000fc00000000000 */
        /* <DEDUP_REMOVED lines=12> */
.L_x_1:


//--------------------- .nv.shared.reserved.0     --------------------------
	.section	.nv.shared.reserved.0,"aw",@nobits
	.weak		__nv_reservedSMEM_offset_0_alias
	.size		__nv_reservedSMEM_offset_0_alias, 0, 64
	.other		__nv_reservedSMEM_offset_0_alias,@"STO_CUDA_RESERVED_SHARED STV_DEFAULT"
__nv_reservedSMEM_offset_0_alias:
	.zero		0
	.zero		64


//--------------------- .nv.constant0.pokus       --------------------------
	.section	.nv.constant0.pokus,"a",@progbits
	.sectionflags	@""
	.align	4
.nv.constant0.pokus:
	.zero		896


//--------------------- SYMBOLS --------------------------

	.type		.nv.reservedSmem.offset0,@object
	.size		.nv.reservedSmem.offset0,0x4
